	.headerflags	@"EF_CUDA_TEXMODE_UNIFIED EF_CUDA_64BIT_ADDRESS EF_CUDA_ACCELERATORS EF_CUDA_SM90 EF_CUDA_VIRTUAL_SM(EF_CUDA_SM90)"
	.elftype	@"ET_EXEC"


//--------------------- .nv.info                  --------------------------
	.section	.nv.info,"",@"SHT_CUDA_INFO"
	.align	4


	//----- nvinfo : EIATTR_REGCOUNT
	.align		4
        /*0000*/ 	.byte	0x04, 0x2f
        /*0002*/ 	.short	(.L_3 - .L_2)
	.align		4
.L_2:
        /*0004*/ 	.word	index@(triton_poi_fused__native_batch_norm_legit_no_training_add_relu_4)
        /*0008*/ 	.word	0x00000014


	//----- nvinfo : EIATTR_MIN_STACK_SIZE
	.align		4
.L_3:
        /*000c*/ 	.byte	0x04, 0x12
        /*000e*/ 	.short	(.L_5 - .L_4)
	.align		4
.L_4:
        /*0010*/ 	.word	index@(triton_poi_fused__native_batch_norm_legit_no_training_add_relu_4)
        /*0014*/ 	.word	0x00000000


	//----- nvinfo : EIATTR_FRAME_SIZE
	.align		4
.L_5:
        /*0018*/ 	.byte	0x04, 0x11
        /*001a*/ 	.short	(.L_7 - .L_6)
	.align		4
.L_6:
        /*001c*/ 	.word	index@(triton_poi_fused__native_batch_norm_legit_no_training_add_relu_4)
        /*0020*/ 	.word	0x00000000


	//----- nvinfo : EIATTR_MIN_STACK_SIZE
	.align		4
.L_7:
        /*0024*/ 	.byte	0x04, 0x12
        /*0026*/ 	.short	(.L_9 - .L_8)
	.align		4
.L_8:
        /*0028*/ 	.word	index@(triton_poi_fused__native_batch_norm_legit_no_training_add_relu_4)
        /*002c*/ 	.word	0x00000000
.L_9:


//--------------------- .nv.info.triton_poi_fused__native_batch_norm_legit_no_training_add_relu_4 --------------------------
	.section	.nv.info.triton_poi_fused__native_batch_norm_legit_no_training_add_relu_4,"",@"SHT_CUDA_INFO"
	.sectionflags	@""
	.align	4


	//----- nvinfo : EIATTR_CUDA_API_VERSION
	.align		4
        /*0000*/ 	.byte	0x04, 0x37
        /*0002*/ 	.short	(.L_11 - .L_10)
.L_10:
        /*0004*/ 	.word	0x0000007c


	//----- nvinfo : EIATTR_KPARAM_INFO
	.align		4
.L_11:
        /*0008*/ 	.byte	0x04, 0x17
        /*000a*/ 	.short	(.L_13 - .L_12)
.L_12:
        /*000c*/ 	.word	0x00000000
        /*0010*/ 	.short	0x0007
        /*0012*/ 	.short	0x0038
        /*0014*/ 	.byte	0x00, 0xf0, 0x11, 0x00


	//----- nvinfo : EIATTR_KPARAM_INFO
	.align		4
.L_13:
        /*0018*/ 	.byte	0x04, 0x17
        /*001a*/ 	.short	(.L_15 - .L_14)
.L_14:
        /*001c*/ 	.word	0x00000000
        /*0020*/ 	.short	0x0006
        /*0022*/ 	.short	0x0030
        /*0024*/ 	.byte	0x00, 0xf4, 0x21, 0x00


	//----- nvinfo : EIATTR_KPARAM_INFO
	.align		4
.L_15:
        /*0028*/ 	.byte	0x04, 0x17
        /*002a*/ 	.short	(.L_17 - .L_16)
.L_16:
        /*002c*/ 	.word	0x00000000
        /*0030*/ 	.short	0x0005
        /*0032*/ 	.short	0x0028
        /*0034*/ 	.byte	0x00, 0xf4, 0x21, 0x00


	//----- nvinfo : EIATTR_KPARAM_INFO
	.align		4
.L_17:
        /*0038*/ 	.byte	0x04, 0x17
        /*003a*/ 	.short	(.L_19 - .L_18)
.L_18:
        /*003c*/ 	.word	0x00000000
        /*0040*/ 	.short	0x0004
        /*0042*/ 	.short	0x0020
        /*0044*/ 	.byte	0x00, 0xf4, 0x21, 0x00


	//----- nvinfo : EIATTR_KPARAM_INFO
	.align		4
.L_19:
        /*0048*/ 	.byte	0x04, 0x17
        /*004a*/ 	.short	(.L_21 - .L_20)
.L_20:
        /*004c*/ 	.word	0x00000000
        /*0050*/ 	.short	0x0003
        /*0052*/ 	.short	0x0018
        /*0054*/ 	.byte	0x00, 0xf4, 0x21, 0x00


	//----- nvinfo : EIATTR_KPARAM_INFO
	.align		4
.L_21:
        /*0058*/ 	.byte	0x04, 0x17
        /*005a*/ 	.short	(.L_23 - .L_22)
.L_22:
        /*005c*/ 	.word	0x00000000
        /*0060*/ 	.short	0x0002
        /*0062*/ 	.short	0x0010
        /*0064*/ 	.byte	0x00, 0xf4, 0x21, 0x00


	//----- nvinfo : EIATTR_KPARAM_INFO
	.align		4
.L_23:
        /*0068*/ 	.byte	0x04, 0x17
        /*006a*/ 	.short	(.L_25 - .L_24)
.L_24:
        /*006c*/ 	.word	0x00000000
        /*0070*/ 	.short	0x0001
        /*0072*/ 	.short	0x0008
        /*0074*/ 	.byte	0x00, 0xf4, 0x21, 0x00


	//----- nvinfo : EIATTR_KPARAM_INFO
	.align		4
.L_25:
        /*0078*/ 	.byte	0x04, 0x17
        /*007a*/ 	.short	(.L_27 - .L_26)
.L_26:
        /*007c*/ 	.word	0x00000000
        /*0080*/ 	.short	0x0000
        /*0082*/ 	.short	0x0000
        /*0084*/ 	.byte	0x00, 0xf4, 0x21, 0x00


	//----- nvinfo : EIATTR_SPARSE_MMA_MASK
	.align		4
.L_27:
        /*0088*/ 	.byte	0x03, 0x50
        /*008a*/ 	.short	0x0000


	//----- nvinfo : EIATTR_MAXREG_COUNT
	.align		4
        /*008c*/ 	.byte	0x03, 0x1b
        /*008e*/ 	.short	0x00ff


	//----- nvinfo : EIATTR_EXIT_INSTR_OFFSETS
	.align		4
        /*0090*/ 	.byte	0x04, 0x1c
        /*0092*/ 	.short	(.L_29 - .L_28)


	//   ....[0]....
.L_28:
        /*0094*/ 	.word	0x000003a0


	//----- nvinfo : EIATTR_REQNTID
	.align		4
.L_29:
        /*0098*/ 	.byte	0x04, 0x10
        /*009a*/ 	.short	(.L_31 - .L_30)
.L_30:
        /*009c*/ 	.word	0x00000100
        /*00a0*/ 	.word	0x00000001
        /*00a4*/ 	.word	0x00000001


	//----- nvinfo : EIATTR_CBANK_PARAM_SIZE
	.align		4
.L_31:
        /*00a8*/ 	.byte	0x03, 0x19
        /*00aa*/ 	.short	0x003c


	//----- nvinfo : EIATTR_PARAM_CBANK
	.align		4
        /*00ac*/ 	.byte	0x04, 0x0a
        /*00ae*/ 	.short	(.L_33 - .L_32)
	.align		4
.L_32:
        /*00b0*/ 	.word	index@(.nv.constant0.triton_poi_fused__native_batch_norm_legit_no_training_add_relu_4)
        /*00b4*/ 	.short	0x0210
        /*00b6*/ 	.short	0x003c


	//----- nvinfo : EIATTR_SW_WAR
	.align		4
.L_33:
        /*00b8*/ 	.byte	0x04, 0x36
        /*00ba*/ 	.short	(.L_35 - .L_34)
.L_34:
        /*00bc*/ 	.word	0x00000008
.L_35:


//--------------------- .nv.callgraph             --------------------------
	.section	.nv.callgraph,"",@"SHT_CUDA_CALLGRAPH"
	.align	4
	.sectionentsize	8
	.align		4
        /*0000*/ 	.word	0x00000000
	.align		4
        /*0004*/ 	.word	0xffffffff
	.align		4
        /*0008*/ 	.word	0x00000000
	.align		4
        /*000c*/ 	.word	0xfffffffe
	.align		4
        /*0010*/ 	.word	0x00000000
	.align		4
        /*0014*/ 	.word	0xfffffffd
	.align		4
        /*0018*/ 	.word	0x00000000
	.align		4
        /*001c*/ 	.word	0xfffffffc


//--------------------- .nv.constant4             --------------------------
	.section	.nv.constant4,"a",@progbits
	.align	8
	.align		8
.nv.constant4:
        /*0000*/ 	.dword	_$_str
	.align		8
        /*0008*/ 	.dword	_$_str_$_2


//--------------------- .text.triton_poi_fused__native_batch_norm_legit_no_training_add_relu_4 --------------------------
	.section	.text.triton_poi_fused__native_batch_norm_legit_no_training_add_relu_4,"ax",@progbits
	.align	128
        .global         triton_poi_fused__native_batch_norm_legit_no_training_add_relu_4
        .type           triton_poi_fused__native_batch_norm_legit_no_training_add_relu_4,@function
        .size           triton_poi_fused__native_batch_norm_legit_no_training_add_relu_4,(.L_x_1 - triton_poi_fused__native_batch_norm_legit_no_training_add_relu_4)
        .other          triton_poi_fused__native_batch_norm_legit_no_training_add_relu_4,@"STO_CUDA_ENTRY STV_DEFAULT"
triton_poi_fused__native_batch_norm_legit_no_training_add_relu_4:
.text.triton_poi_fused__native_batch_norm_legit_no_training_add_relu_4:
[----:B------:R-:W-:Y:S01]  /*0000*/  LDC R1, c[0x0][0x28] ;  /* 0x00000a00ff017b82 */ /* 0x000fe20000000800 */
[----:B------:R-:W1:Y:S07]  /*0010*/  S2R R0, SR_TID.X ;  /* 0x0000000000007919 */ /* 0x000e6e0000002100 */
[----:B------:R-:W2:Y:S01]  /*0020*/  LDC.64 R10, c[0x0][0x220] ;  /* 0x00008800ff0a7b82 */ /* 0x000ea20000000a00 */
[----:B------:R-:W-:Y:S01]  /*0030*/  ULDC.64 UR4, c[0x0][0x208] ;  /* 0x0000820000047ab9 */ /* 0x000fe20000000a00 */
[----:B------:R-:W3:Y:S06]  /*0040*/  S2R R5, SR_CTAID.X ;  /* 0x0000000000057919 */ /* 0x000eec0000002500 */
[----:B------:R-:W4:Y:S08]  /*0050*/  LDC.64 R6, c[0x0][0x210] ;  /* 0x00008400ff067b82 */ /* 0x000f300000000a00 */
[----:B------:R-:W5:Y:S08]  /*0060*/  LDC.64 R8, c[0x0][0x218] ;  /* 0x00008600ff087b82 */ /* 0x000f700000000a00 */
[----:B------:R-:W5:Y:S01]  /*0070*/  LDC.64 R12, c[0x0][0x228] ;  /* 0x00008a00ff0c7b82 */ /* 0x000f620000000a00 */
[----:B-1----:R-:W-:-:S07]  /*0080*/  SHF.L.U32 R0, R0, 0x1, RZ ;  /* 0x0000000100007819 */ /* 0x002fce00000006ff */
[----:B------:R-:W1:Y:S01]  /*0090*/  LDC.64 R14, c[0x0][0x230] ;  /* 0x00008c00ff0e7b82 */ /* 0x000e620000000a00 */
[----:B---3--:R-:W-:Y:S02]  /*00a0*/  SHF.R.S32.HI R3, RZ, 0x16, R5 ;  /* 0x00000016ff037819 */ /* 0x008fe40000011405 */
[----:B------:R-:W-:Y:S02]  /*00b0*/  LOP3.LUT R0, R0, 0x1fe, RZ, 0xc0, !PT ;  /* 0x000001fe00007812 */ /* 0x000fe400078ec0ff */
[----:B------:R-:W-:Y:S02]  /*00c0*/  SGXT R3, R3, 0x1 ;  /* 0x000000010303781a */ /* 0x000fe40000000200 */
[----:B------:R-:W-:-:S04]  /*00d0*/  LEA R0, R5, R0, 0x9 ;  /* 0x0000000005007211 */ /* 0x000fc800078e48ff */
[----:B------:R-:W-:-:S04]  /*00e0*/  LEA.HI R3, R3, R0, RZ, 0x8 ;  /* 0x0000000003037211 */ /* 0x000fc800078f40ff */
[----:B------:R-:W-:-:S04]  /*00f0*/  SHF.R.S32.HI R3, RZ, 0x8, R3 ;  /* 0x00000008ff037819 */ /* 0x000fc80000011403 */
[----:B------:R-:W-:-:S04]  /*0100*/  LEA.HI R2, R3, R3, RZ, 0x8 ;  /* 0x0000000303027211 */ /* 0x000fc800078f40ff */
[----:B------:R-:W-:-:S04]  /*0110*/  LOP3.LUT R2, R2, 0xffffff00, RZ, 0xc0, !PT ;  /* 0xffffff0002027812 */ /* 0x000fc800078ec0ff */
[----:B------:R-:W-:Y:S02]  /*0120*/  IADD3 R17, R3, -R2, RZ ;  /* 0x8000000203117210 */ /* 0x000fe40007ffe0ff */
[----:B------:R-:W3:Y:S03]  /*0130*/  LDC.64 R2, c[0x0][0x238] ;  /* 0x00008e00ff027b82 */ /* 0x000ee60000000a00 */
[----:B--2---:R-:W-:-:S05]  /*0140*/  IMAD.WIDE R10, R17, 0x4, R10 ;  /* 0x00000004110a7825 */ /* 0x004fca00078e020a */
[----:B------:R1:W2:Y:S01]  /*0150*/  LDG.E.EL R4, desc[UR4][R10.64] ;  /* 0x000000040a047981 */ /* 0x0002a2000c2e1900 */
[----:B----4-:R-:W-:-:S04]  /*0160*/  IMAD.WIDE R6, R0, 0x4, R6 ;  /* 0x0000000400067825 */ /* 0x010fc800078e0206 */
[C---:B-----5:R-:W-:Y:S02]  /*0170*/  IMAD.WIDE R8, R17.reuse, 0x4, R8 ;  /* 0x0000000411087825 */ /* 0x060fe400078e0208 */
[----:B------:R-:W4:Y:S02]  /*0180*/  LDG.E.64 R6, desc[UR4][R6.64] ;  /* 0x0000000406067981 */ /* 0x000f24000c1e1b00 */
[C---:B0-----:R-:W-:Y:S02]  /*0190*/  IMAD.WIDE R12, R17.reuse, 0x4, R12 ;  /* 0x00000004110c7825 */ /* 0x041fe400078e020c */
[----:B------:R0:W4:Y:S02]  /*01a0*/  LDG.E.EL R5, desc[UR4][R8.64] ;  /* 0x0000000408057981 */ /* 0x000124000c2e1900 */
[----:B-1----:R-:W-:Y:S02]  /*01b0*/  IMAD.WIDE R10, R17, 0x4, R14 ;  /* 0x00000004110a7825 */ /* 0x002fe400078e020e */
[----:B------:R1:W5:Y:S02]  /*01c0*/  LDG.E.EL R12, desc[UR4][R12.64] ;  /* 0x000000040c0c7981 */ /* 0x000364000c2e1900 */
[----:B---3--:R-:W-:-:S02]  /*01d0*/  IMAD.WIDE R2, R0, 0x4, R2 ;  /* 0x0000000400027825 */ /* 0x008fc400078e0202 */
[----:B------:R-:W5:Y:S01]  /*01e0*/  LDG.E.EL R11, desc[UR4][R10.64] ;  /* 0x000000040a0b7981 */ /* 0x000f62000c2e1900 */
[----:B0-----:R-:W0:Y:S03]  /*01f0*/  LDC.64 R8, c[0x0][0x240] ;  /* 0x00009000ff087b82 */ /* 0x001e260000000a00 */
[----:B------:R-:W3:Y:S01]  /*0200*/  LDG.E.64 R2, desc[UR4][R2.64] ;  /* 0x0000000402027981 */ /* 0x000ee2000c1e1b00 */
[----:B-1----:R-:W-:Y:S01]  /*0210*/  HFMA2.MMA R13, -RZ, RZ, 1.625, 0 ;  /* 0x3e800000ff0d7435 */ /* 0x002fe200000001ff */
[----:B0-----:R-:W-:-:S04]  /*0220*/  IMAD.WIDE R8, R0, 0x4, R8 ;  /* 0x0000000400087825 */ /* 0x001fc800078e0208 */
[----:B--2---:R-:W-:-:S04]  /*0230*/  FADD R4, R4, 9.9999997473787516356e-06 ;  /* 0x3727c5ac04047421 */ /* 0x004fc80000000000 */
[----:B------:R-:W0:Y:S02]  /*0240*/  MUFU.SQRT R14, R4 ;  /* 0x00000004000e7308 */ /* 0x000e240000002000 */
[C---:B0-----:R-:W-:Y:S02]  /*0250*/  FSETP.GT.AND P0, PT, R14.reuse, 8.50705917302346158658e+37, PT ;  /* 0x7e8000000e00780b */ /* 0x041fe40003f04000 */
[----:B------:R-:W-:-:S11]  /*0260*/  FSETP.GEU.AND P1, PT, R14, 1.175494350822287508e-38, PT ;  /* 0x008000000e00780b */ /* 0x000fd60003f2e000 */
[----:B------:R-:W-:-:S04]  /*0270*/  @P0 FMUL R14, R14, 0.25 ;  /* 0x3e8000000e0e0820 */ /* 0x000fc80000400000 */
[----:B------:R-:W-:-:S06]  /*0280*/  @!P1 FMUL R14, R14, 16777216 ;  /* 0x4b8000000e0e9820 */ /* 0x000fcc0000400000 */
[----:B------:R-:W0:Y:S01]  /*0290*/  MUFU.RCP R14, R14 ;  /* 0x0000000e000e7308 */ /* 0x000e220000001000 */
[----:B------:R-:W-:Y:S01]  /*02a0*/  FSEL R13, R13, 1, P0 ;  /* 0x3f8000000d0d7808 */ /* 0x000fe20000000000 */
[----:B----4-:R-:W-:-:S04]  /*02b0*/  FADD R7, R7, -R5 ;  /* 0x8000000507077221 */ /* 0x010fc80000000000 */
[----:B------:R-:W-:Y:S01]  /*02c0*/  @!P1 FMUL R13, R13, 16777216 ;  /* 0x4b8000000d0d9820 */ /* 0x000fe20000400000 */
[----:B------:R-:W-:-:S03]  /*02d0*/  FADD R6, R6, -R5 ;  /* 0x8000000506067221 */ /* 0x000fc60000000000 */
[----:B0-----:R-:W-:-:S04]  /*02e0*/  FMUL R13, R14, R13 ;  /* 0x0000000d0e0d7220 */ /* 0x001fc80000400000 */
[-C--:B------:R-:W-:Y:S01]  /*02f0*/  FMUL R7, R7, R13.reuse ;  /* 0x0000000d07077220 */ /* 0x080fe20000400000 */
[----:B------:R-:W-:-:S03]  /*0300*/  FMUL R6, R6, R13 ;  /* 0x0000000d06067220 */ /* 0x000fc60000400000 */
[C-C-:B-----5:R-:W-:Y:S01]  /*0310*/  FFMA R4, R12.reuse, R7, R11.reuse ;  /* 0x000000070c047223 */ /* 0x160fe2000000000b */
[----:B------:R-:W-:-:S04]  /*0320*/  FFMA R11, R12, R6, R11 ;  /* 0x000000060c0b7223 */ /* 0x000fc8000000000b */
[----:B---3--:R-:W-:Y:S01]  /*0330*/  FSETP.GEU.AND P1, PT, R4, -R3, PT ;  /* 0x800000030400720b */ /* 0x008fe20003f2e000 */
[----:B------:R-:W-:Y:S01]  /*0340*/  FADD R4, R3, R4 ;  /* 0x0000000403047221 */ /* 0x000fe20000000000 */
[----:B------:R-:W-:Y:S01]  /*0350*/  FADD R3, R2, R11 ;  /* 0x0000000b02037221 */ /* 0x000fe20000000000 */
[----:B------:R-:W-:-:S03]  /*0360*/  FSETP.GEU.AND P0, PT, R11, -R2, PT ;  /* 0x800000020b00720b */ /* 0x000fc60003f0e000 */
[----:B------:R-:W-:Y:S02]  /*0370*/  FSEL R5, R4, RZ, P1 ;  /* 0x000000ff04057208 */ /* 0x000fe40000800000 */
[----:B------:R-:W-:-:S05]  /*0380*/  FSEL R4, R3, RZ, P0 ;  /* 0x000000ff03047208 */ /* 0x000fca0000000000 */
[----:B------:R-:W-:Y:S01]  /*0390*/  STG.E.64 desc[UR4][R8.64], R4 ;  /* 0x0000000408007986 */ /* 0x000fe2000c101b04 */
[----:B------:R-:W-:Y:S05]  /*03a0*/  EXIT ;  /* 0x000000000000794d */ /* 0x000fea0003800000 */
.L_x_0:
[----:B------:R-:W-:-:S00]  /*03b0*/  BRA `(.L_x_0) ;  /* 0xfffffffc00fc7947 */ /* 0x000fc0000383ffff */
[----:B------:R-:W-:-:S00]  /*03c0*/  NOP ;  /* 0x0000000000007918 */ /* 0x000fc00000000000 */
        /* <DEDUP_REMOVED lines=11> */
.L_x_1:


//--------------------- .nv.global.init           --------------------------
	.section	.nv.global.init,"aw",@progbits
.nv.global.init:
	.type		_$_str,@object
	.size		_$_str,(_$_str_$_2 - _$_str)
_$_str:
        /*0000*/ 	.byte	0x5f, 0x5f, 0x43, 0x55, 0x44, 0x41, 0x5f, 0x46, 0x54, 0x5a, 0x00
	.type		_$_str_$_2,@object
	.size		_$_str_$_2,(.L_1 - _$_str_$_2)
_$_str_$_2:
        /*000b*/ 	.byte	0x5f, 0x5f, 0x43, 0x55, 0x44, 0x41, 0x5f, 0x50, 0x52, 0x45, 0x43, 0x5f, 0x53, 0x51, 0x52, 0x54
        /*001b*/ 	.byte	0x00
.L_1:


//--------------------- .nv.constant0.triton_poi_fused__native_batch_norm_legit_no_training_add_relu_4 --------------------------
	.section	.nv.constant0.triton_poi_fused__native_batch_norm_legit_no_training_add_relu_4,"a",@progbits
	.sectionflags	@""
	.align	4
.nv.constant0.triton_poi_fused__native_batch_norm_legit_no_training_add_relu_4:
	.zero		588
